	.headerflags	@"EF_CUDA_TEXMODE_UNIFIED EF_CUDA_64BIT_ADDRESS EF_CUDA_ACCELERATORS EF_CUDA_SM90 EF_CUDA_VIRTUAL_SM(EF_CUDA_SM90)"
	.elftype	@"ET_EXEC"


//--------------------- .nv.info                  --------------------------
	.section	.nv.info,"",@"SHT_CUDA_INFO"
	.align	4


	//----- nvinfo : EIATTR_REGCOUNT
	.align		4
        /*0000*/ 	.byte	0x04, 0x2f
        /*0002*/ 	.short	(.L_3 - .L_2)
	.align		4
.L_2:
        /*0004*/ 	.word	index@(triton_poi_fused__native_batch_norm_legit_no_training_add_leaky_relu_22)
        /*0008*/ 	.word	0x00000030


	//----- nvinfo : EIATTR_MIN_STACK_SIZE
	.align		4
.L_3:
        /*000c*/ 	.byte	0x04, 0x12
        /*000e*/ 	.short	(.L_5 - .L_4)
	.align		4
.L_4:
        /*0010*/ 	.word	index@(triton_poi_fused__native_batch_norm_legit_no_training_add_leaky_relu_22)
        /*0014*/ 	.word	0x00000000


	//----- nvinfo : EIATTR_FRAME_SIZE
	.align		4
.L_5:
        /*0018*/ 	.byte	0x04, 0x11
        /*001a*/ 	.short	(.L_7 - .L_6)
	.align		4
.L_6:
        /*001c*/ 	.word	index@(triton_poi_fused__native_batch_norm_legit_no_training_add_leaky_relu_22)
        /*0020*/ 	.word	0x00000000


	//----- nvinfo : EIATTR_MIN_STACK_SIZE
	.align		4
.L_7:
        /*0024*/ 	.byte	0x04, 0x12
        /*0026*/ 	.short	(.L_9 - .L_8)
	.align		4
.L_8:
        /*0028*/ 	.word	index@(triton_poi_fused__native_batch_norm_legit_no_training_add_leaky_relu_22)
        /*002c*/ 	.word	0x00000000
.L_9:


//--------------------- .nv.info.triton_poi_fused__native_batch_norm_legit_no_training_add_leaky_relu_22 --------------------------
	.section	.nv.info.triton_poi_fused__native_batch_norm_legit_no_training_add_leaky_relu_22,"",@"SHT_CUDA_INFO"
	.sectionflags	@""
	.align	4


	//----- nvinfo : EIATTR_CUDA_API_VERSION
	.align		4
        /*0000*/ 	.byte	0x04, 0x37
        /*0002*/ 	.short	(.L_11 - .L_10)
.L_10:
        /*0004*/ 	.word	0x0000007c


	//----- nvinfo : EIATTR_KPARAM_INFO
	.align		4
.L_11:
        /*0008*/ 	.byte	0x04, 0x17
        /*000a*/ 	.short	(.L_13 - .L_12)
.L_12:
        /*000c*/ 	.word	0x00000000
        /*0010*/ 	.short	0x0008
        /*0012*/ 	.short	0x003c
        /*0014*/ 	.byte	0x00, 0xf0, 0x11, 0x00


	//----- nvinfo : EIATTR_KPARAM_INFO
	.align		4
.L_13:
        /*0018*/ 	.byte	0x04, 0x17
        /*001a*/ 	.short	(.L_15 - .L_14)
.L_14:
        /*001c*/ 	.word	0x00000000
        /*0020*/ 	.short	0x0007
        /*0022*/ 	.short	0x0038
        /*0024*/ 	.byte	0x00, 0xf0, 0x11, 0x00


	//----- nvinfo : EIATTR_KPARAM_INFO
	.align		4
.L_15:
        /*0028*/ 	.byte	0x04, 0x17
        /*002a*/ 	.short	(.L_17 - .L_16)
.L_16:
        /*002c*/ 	.word	0x00000000
        /*0030*/ 	.short	0x0006
        /*0032*/ 	.short	0x0030
        /*0034*/ 	.byte	0x00, 0xf4, 0x21, 0x00


	//----- nvinfo : EIATTR_KPARAM_INFO
	.align		4
.L_17:
        /*0038*/ 	.byte	0x04, 0x17
        /*003a*/ 	.short	(.L_19 - .L_18)
.L_18:
        /*003c*/ 	.word	0x00000000
        /*0040*/ 	.short	0x0005
        /*0042*/ 	.short	0x0028
        /*0044*/ 	.byte	0x00, 0xf4, 0x21, 0x00


	//----- nvinfo : EIATTR_KPARAM_INFO
	.align		4
.L_19:
        /*0048*/ 	.byte	0x04, 0x17
        /*004a*/ 	.short	(.L_21 - .L_20)
.L_20:
        /*004c*/ 	.word	0x00000000
        /*0050*/ 	.short	0x0004
        /*0052*/ 	.short	0x0020
        /*0054*/ 	.byte	0x00, 0xf4, 0x21, 0x00


	//----- nvinfo : EIATTR_KPARAM_INFO
	.align		4
.L_21:
        /*0058*/ 	.byte	0x04, 0x17
        /*005a*/ 	.short	(.L_23 - .L_22)
.L_22:
        /*005c*/ 	.word	0x00000000
        /*0060*/ 	.short	0x0003
        /*0062*/ 	.short	0x0018
        /*0064*/ 	.byte	0x00, 0xf4, 0x21, 0x00


	//----- nvinfo : EIATTR_KPARAM_INFO
	.align		4
.L_23:
        /*0068*/ 	.byte	0x04, 0x17
        /*006a*/ 	.short	(.L_25 - .L_24)
.L_24:
        /*006c*/ 	.word	0x00000000
        /*0070*/ 	.short	0x0002
        /*0072*/ 	.short	0x0010
        /*0074*/ 	.byte	0x00, 0xf4, 0x21, 0x00


	//----- nvinfo : EIATTR_KPARAM_INFO
	.align		4
.L_25:
        /*0078*/ 	.byte	0x04, 0x17
        /*007a*/ 	.short	(.L_27 - .L_26)
.L_26:
        /*007c*/ 	.word	0x00000000
        /*0080*/ 	.short	0x0001
        /*0082*/ 	.short	0x0008
        /*0084*/ 	.byte	0x00, 0xf4, 0x21, 0x00


	//----- nvinfo : EIATTR_KPARAM_INFO
	.align		4
.L_27:
        /*0088*/ 	.byte	0x04, 0x17
        /*008a*/ 	.short	(.L_29 - .L_28)
.L_28:
        /*008c*/ 	.word	0x00000000
        /*0090*/ 	.short	0x0000
        /*0092*/ 	.short	0x0000
        /*0094*/ 	.byte	0x00, 0xf4, 0x21, 0x00


	//----- nvinfo : EIATTR_SPARSE_MMA_MASK
	.align		4
.L_29:
        /*0098*/ 	.byte	0x03, 0x50
        /*009a*/ 	.short	0x0000


	//----- nvinfo : EIATTR_MAXREG_COUNT
	.align		4
        /*009c*/ 	.byte	0x03, 0x1b
        /*009e*/ 	.short	0x00ff


	//----- nvinfo : EIATTR_EXIT_INSTR_OFFSETS
	.align		4
        /*00a0*/ 	.byte	0x04, 0x1c
        /*00a2*/ 	.short	(.L_31 - .L_30)


	//   ....[0]....
.L_30:
        /*00a4*/ 	.word	0x00001690


	//   ....[1]....
        /*00a8*/ 	.word	0x000016e0


	//----- nvinfo : EIATTR_REQNTID
	.align		4
.L_31:
        /*00ac*/ 	.byte	0x04, 0x10
        /*00ae*/ 	.short	(.L_33 - .L_32)
.L_32:
        /*00b0*/ 	.word	0x00000100
        /*00b4*/ 	.word	0x00000001
        /*00b8*/ 	.word	0x00000001


	//----- nvinfo : EIATTR_CBANK_PARAM_SIZE
	.align		4
.L_33:
        /*00bc*/ 	.byte	0x03, 0x19
        /*00be*/ 	.short	0x0040


	//----- nvinfo : EIATTR_PARAM_CBANK
	.align		4
        /*00c0*/ 	.byte	0x04, 0x0a
        /*00c2*/ 	.short	(.L_35 - .L_34)
	.align		4
.L_34:
        /*00c4*/ 	.word	index@(.nv.constant0.triton_poi_fused__native_batch_norm_legit_no_training_add_leaky_relu_22)
        /*00c8*/ 	.short	0x0210
        /*00ca*/ 	.short	0x0040


	//----- nvinfo : EIATTR_SW_WAR
	.align		4
.L_35:
        /*00cc*/ 	.byte	0x04, 0x36
        /*00ce*/ 	.short	(.L_37 - .L_36)
.L_36:
        /*00d0*/ 	.word	0x00000008
.L_37:


//--------------------- .nv.callgraph             --------------------------
	.section	.nv.callgraph,"",@"SHT_CUDA_CALLGRAPH"
	.align	4
	.sectionentsize	8
	.align		4
        /*0000*/ 	.word	0x00000000
	.align		4
        /*0004*/ 	.word	0xffffffff
	.align		4
        /*0008*/ 	.word	0x00000000
	.align		4
        /*000c*/ 	.word	0xfffffffe
	.align		4
        /*0010*/ 	.word	0x00000000
	.align		4
        /*0014*/ 	.word	0xfffffffd
	.align		4
        /*0018*/ 	.word	0x00000000
	.align		4
        /*001c*/ 	.word	0xfffffffc


//--------------------- .nv.constant4             --------------------------
	.section	.nv.constant4,"a",@progbits
	.align	8
	.align		8
.nv.constant4:
        /*0000*/ 	.dword	_$_str
	.align		8
        /*0008*/ 	.dword	_$_str_$_2


//--------------------- .text.triton_poi_fused__native_batch_norm_legit_no_training_add_leaky_relu_22 --------------------------
	.section	.text.triton_poi_fused__native_batch_norm_legit_no_training_add_leaky_relu_22,"ax",@progbits
	.sectionflags	@"SHF_BARRIERS=1"
	.align	128
        .global         triton_poi_fused__native_batch_norm_legit_no_training_add_leaky_relu_22
        .type           triton_poi_fused__native_batch_norm_legit_no_training_add_leaky_relu_22,@function
        .size           triton_poi_fused__native_batch_norm_legit_no_training_add_leaky_relu_22,(.L_x_1 - triton_poi_fused__native_batch_norm_legit_no_training_add_leaky_relu_22)
        .other          triton_poi_fused__native_batch_norm_legit_no_training_add_leaky_relu_22,@"STO_CUDA_ENTRY STV_DEFAULT"
triton_poi_fused__native_batch_norm_legit_no_training_add_leaky_relu_22:
.text.triton_poi_fused__native_batch_norm_legit_no_training_add_leaky_relu_22:
[----:B------:R-:W0:Y:S01]  /*0000*/  LDC R1, c[0x0][0x28] ;  /* 0x00000a00ff017b82 */ /* 0x000e220000000800 */
[----:B------:R-:W1:Y:S07]  /*0010*/  S2R R2, SR_TID.X ;  /* 0x0000000000027919 */ /* 0x000e6e0000002100 */
[----:B------:R-:W2:Y:S01]  /*0020*/  LDC.64 R24, c[0x0][0x210] ;  /* 0x00008400ff187b82 */ /* 0x000ea20000000a00 */
[----:B------:R-:W-:Y:S02]  /*0030*/  CS2R R8, SRZ ;  /* 0x0000000000087805 */ /* 0x000fe4000001ff00 */
[----:B------:R-:W-:Y:S01]  /*0040*/  CS2R R10, SRZ ;  /* 0x00000000000a7805 */ /* 0x000fe2000001ff00 */
[----:B------:R-:W3:Y:S01]  /*0050*/  S2R R7, SR_CTAID.Y ;  /* 0x0000000000077919 */ /* 0x000ee20000002600 */
[----:B------:R-:W-:Y:S01]  /*0060*/  ULDC.64 UR6, c[0x0][0x208] ;  /* 0x0000820000067ab9 */ /* 0x000fe20000000a00 */
[----:B------:R-:W-:Y:S01]  /*0070*/  CS2R R12, SRZ ;  /* 0x00000000000c7805 */ /* 0x000fe2000001ff00 */
[----:B------:R-:W4:Y:S01]  /*0080*/  S2R R3, SR_CTAID.X ;  /* 0x0000000000037919 */ /* 0x000f220000002500 */
[----:B------:R-:W-:-:S02]  /*0090*/  CS2R R14, SRZ ;  /* 0x00000000000e7805 */ /* 0x000fc4000001ff00 */
[----:B------:R-:W-:Y:S02]  /*00a0*/  CS2R R16, SRZ ;  /* 0x0000000000107805 */ /* 0x000fe4000001ff00 */
[----:B------:R-:W-:Y:S01]  /*00b0*/  CS2R R22, SRZ ;  /* 0x0000000000167805 */ /* 0x000fe2000001ff00 */
[----:B------:R-:W5:Y:S01]  /*00c0*/  S2UR UR5, SR_CgaCtaId ;  /* 0x00000000000579c3 */ /* 0x000f620000008800 */
[----:B------:R-:W-:-:S07]  /*00d0*/  UMOV UR4, 0x400 ;  /* 0x0000040000047882 */ /* 0x000fce0000000000 */
[----:B------:R-:W5:Y:S01]  /*00e0*/  LDC.64 R38, c[0x0][0x220] ;  /* 0x00008800ff267b82 */ /* 0x000f620000000a00 */
[----:B-1----:R-:W-:Y:S02]  /*00f0*/  SHF.L.U32 R0, R2, 0x2, RZ ;  /* 0x0000000202007819 */ /* 0x002fe400000006ff */
[----:B------:R-:W-:Y:S02]  /*0100*/  SHF.R.U32.HI R4, RZ, 0x6, R2 ;  /* 0x00000006ff047819 */ /* 0x000fe40000011602 */
[----:B------:R-:W-:Y:S01]  /*0110*/  LOP3.LUT R6, R0, 0xfc, RZ, 0xc0, !PT ;  /* 0x000000fc00067812 */ /* 0x000fe200078ec0ff */
[----:B---3--:R-:W-:Y:S01]  /*0120*/  IMAD.SHL.U32 R7, R7, 0x10, RZ ;  /* 0x0000001007077824 */ /* 0x008fe200078e00ff */
[----:B------:R-:W-:Y:S02]  /*0130*/  SGXT.U32 R4, R4, 0x2 ;  /* 0x000000020404781a */ /* 0x000fe40000000000 */
[----:B----4-:R-:W-:Y:S02]  /*0140*/  PRMT R6, R6, 0x6540, R3 ;  /* 0x0000654006067816 */ /* 0x010fe40000000003 */
[----:B------:R-:W-:-:S02]  /*0150*/  LOP3.LUT R33, R7, R4, RZ, 0xfc, !PT ;  /* 0x0000000407217212 */ /* 0x000fc400078efcff */
[----:B------:R-:W-:Y:S02]  /*0160*/  ISETP.GE.AND P0, PT, R6, 0x200, PT ;  /* 0x000002000600780c */ /* 0x000fe40003f06270 */
[----:B------:R-:W-:Y:S02]  /*0170*/  LOP3.LUT R28, R7, 0x4, R4, 0xfe, !PT ;  /* 0x00000004071c7812 */ /* 0x000fe400078efe04 */
[C---:B------:R-:W-:Y:S02]  /*0180*/  ISETP.LT.AND P3, PT, R33.reuse, 0x40, !P0 ;  /* 0x000000402100780c */ /* 0x040fe40004761270 */
[----:B------:R-:W-:Y:S02]  /*0190*/  LEA R33, R33, R6, 0x9 ;  /* 0x0000000621217211 */ /* 0x000fe400078e48ff */
[----:B------:R-:W-:-:S03]  /*01a0*/  ISETP.LT.AND P2, PT, R28, 0x40, !P0 ;  /* 0x000000401c00780c */ /* 0x000fc60004741270 */
[----:B--2---:R-:W-:-:S06]  /*01b0*/  IMAD.WIDE R18, R33, 0x4, R24 ;  /* 0x0000000421127825 */ /* 0x004fcc00078e0218 */
[----:B------:R1:W2:Y:S01]  /*01c0*/  @P3 LDG.E.EL.128 R8, desc[UR6][R18.64] ;  /* 0x0000000612083981 */ /* 0x0002a2000c2e1d00 */
[----:B------:R-:W-:Y:S01]  /*01d0*/  IMAD R28, R28, 0x200, R6 ;  /* 0x000002001c1c7824 */ /* 0x000fe200078e0206 */
[----:B------:R-:W-:-:S03]  /*01e0*/  LOP3.LUT R5, R7, 0x8, R4, 0xfe, !PT ;  /* 0x0000000807057812 */ /* 0x000fc600078efe04 */
[----:B------:R-:W-:Y:S01]  /*01f0*/  IMAD.WIDE R20, R28, 0x4, R24 ;  /* 0x000000041c147825 */ /* 0x000fe200078e0218 */
[----:B------:R-:W-:-:S04]  /*0200*/  ISETP.LT.AND P1, PT, R5, 0x40, !P0 ;  /* 0x000000400500780c */ /* 0x000fc80004721270 */
[----:B------:R3:W4:Y:S01]  /*0210*/  @P2 LDG.E.EL.128 R12, desc[UR6][R20.64] ;  /* 0x00000006140c2981 */ /* 0x000722000c2e1d00 */
[----:B------:R-:W-:Y:S02]  /*0220*/  LEA R5, R5, R6, 0x9 ;  /* 0x0000000605057211 */ /* 0x000fe400078e48ff */
[----:B-1----:R-:W-:Y:S02]  /*0230*/  CS2R R18, SRZ ;  /* 0x0000000000127805 */ /* 0x002fe4000001ff00 */
[----:B------:R-:W-:Y:S01]  /*0240*/  LOP3.LUT R4, R7, 0xc, R4, 0xfe, !PT ;  /* 0x0000000c07047812 */ /* 0x000fe200078efe04 */
[----:B------:R-:W-:-:S03]  /*0250*/  IMAD.WIDE R26, R5, 0x4, R24 ;  /* 0x00000004051a7825 */ /* 0x000fc600078e0218 */
[C---:B------:R-:W-:Y:S02]  /*0260*/  ISETP.LT.AND P0, PT, R4.reuse, 0x40, !P0 ;  /* 0x000000400400780c */ /* 0x040fe40004701270 */
[----:B------:R1:W4:Y:S01]  /*0270*/  @P1 LDG.E.EL.128 R16, desc[UR6][R26.64] ;  /* 0x000000061a101981 */ /* 0x000322000c2e1d00 */
[----:B------:R-:W-:Y:S01]  /*0280*/  IMAD R6, R4, 0x200, R6 ;  /* 0x0000020004067824 */ /* 0x000fe200078e0206 */
[----:B---3--:R-:W-:-:S03]  /*0290*/  CS2R R20, SRZ ;  /* 0x0000000000147805 */ /* 0x008fc6000001ff00 */
[----:B------:R-:W-:-:S06]  /*02a0*/  IMAD.WIDE R24, R6, 0x4, R24 ;  /* 0x0000000406187825 */ /* 0x000fcc00078e0218 */
[----:B------:R3:W4:Y:S01]  /*02b0*/  @P0 LDG.E.EL.128 R20, desc[UR6][R24.64] ;  /* 0x0000000618140981 */ /* 0x000722000c2e1d00 */
[----:B------:R-:W-:Y:S01]  /*02c0*/  SHF.R.U32.HI R4, RZ, 0x8, R0 ;  /* 0x00000008ff047819 */ /* 0x000fe20000011600 */
[----:B-----5:R-:W-:Y:S01]  /*02d0*/  UPRMT UR4, UR5, 0x654, UR4 ;  /* 0x0000065405047896 */ /* 0x020fe20008000004 */
[----:B------:R-:W-:Y:S02]  /*02e0*/  LOP3.LUT R40, R2, 0xff, RZ, 0xc0, !PT ;  /* 0x000000ff02287812 */ /* 0x000fe400078ec0ff */
[----:B-1----:R-:W-:Y:S02]  /*02f0*/  SGXT.U32 R27, R4, 0x2 ;  /* 0x00000002041b781a */ /* 0x002fe40000000000 */
[----:B------:R-:W-:Y:S02]  /*0300*/  LOP3.LUT R4, R0, 0x3fc, RZ, 0xc0, !PT ;  /* 0x000003fc00047812 */ /* 0x000fe400078ec0ff */
[----:B------:R-:W-:Y:S02]  /*0310*/  LOP3.LUT R26, R27, 0x3fc, R0, 0xf8, !PT ;  /* 0x000003fc1b1a7812 */ /* 0x000fe400078ef800 */
[----:B------:R-:W-:-:S02]  /*0320*/  LEA R27, R27, UR4, 0x2 ;  /* 0x000000041b1b7c11 */ /* 0x000fc4000f8e10ff */
[----:B------:R-:W-:Y:S02]  /*0330*/  LEA R45, R26, UR4, 0x2 ;  /* 0x000000041a2d7c11 */ /* 0x000fe4000f8e10ff */
[----:B------:R-:W-:Y:S02]  /*0340*/  LEA R42, R4, R27, 0x2 ;  /* 0x0000001b042a7211 */ /* 0x000fe400078e10ff */
[----:B------:R-:W-:Y:S02]  /*0350*/  LEA R40, R40, UR4, 0x2 ;  /* 0x0000000428287c11 */ /* 0x000fe4000f8e10ff */
[----:B------:R-:W-:-:S04]  /*0360*/  PRMT R43, R2, 0x6540, R3 ;  /* 0x00006540022b7816 */ /* 0x000fc80000000003 */
[C---:B------:R-:W-:Y:S01]  /*0370*/  ISETP.GE.AND P4, PT, R43.reuse, 0x200, PT ;  /* 0x000002002b00780c */ /* 0x040fe20003f86270 */
[----:B------:R-:W-:Y:S01]  /*0380*/  HFMA2.MMA R41, -RZ, RZ, 0, 0 ;  /* 0x00000000ff297435 */ /* 0x000fe200000001ff */
[----:B--2---:R-:W-:Y:S04]  /*0390*/  STS [R45], R8 ;  /* 0x000000082d007388 */ /* 0x004fe80000000800 */
[----:B------:R1:W-:Y:S04]  /*03a0*/  STS [R42+0x4], R9 ;  /* 0x000004092a007388 */ /* 0x0003e80000000800 */
[----:B------:R-:W-:Y:S04]  /*03b0*/  STS [R42+0x8], R10 ;  /* 0x0000080a2a007388 */ /* 0x000fe80000000800 */
[----:B------:R2:W-:Y:S01]  /*03c0*/  STS [R42+0xc], R11 ;  /* 0x00000c0b2a007388 */ /* 0x0005e20000000800 */
[----:B01----:R-:W-:Y:S01]  /*03d0*/  IMAD.WIDE R8, R43, 0x4, R38 ;  /* 0x000000042b087825 */ /* 0x003fe200078e0226 */
[----:B------:R-:W-:Y:S08]  /*03e0*/  BAR.SYNC.DEFER_BLOCKING 0x0 ;  /* 0x0000000000007b1d */ /* 0x000ff00000010000 */
[----:B--2---:R-:W0:Y:S01]  /*03f0*/  LDC.64 R10, c[0x0][0x218] ;  /* 0x00008600ff0a7b82 */ /* 0x004e220000000a00 */
[----:B---3--:R-:W-:Y:S04]  /*0400*/  LDS R24, [R40] ;  /* 0x0000000028187984 */ /* 0x008fe80000000800 */
[----:B------:R-:W-:Y:S04]  /*0410*/  LDS R26, [R40+0x404] ;  /* 0x00040400281a7984 */ /* 0x000fe80000000800 */
[----:B------:R-:W1:Y:S04]  /*0420*/  LDS R27, [R40+0x808] ;  /* 0x00080800281b7984 */ /* 0x000e680000000800 */
[----:B------:R-:W2:Y:S01]  /*0430*/  LDS R25, [R40+0xc0c] ;  /* 0x000c0c0028197984 */ /* 0x000ea20000000800 */
[----:B------:R-:W-:Y:S06]  /*0440*/  BAR.SYNC.DEFER_BLOCKING 0x0 ;  /* 0x0000000000007b1d */ /* 0x000fec0000010000 */
[----:B----4-:R-:W-:Y:S04]  /*0450*/  STS [R45], R12 ;  /* 0x0000000c2d007388 */ /* 0x010fe80000000800 */
[----:B------:R3:W-:Y:S04]  /*0460*/  STS [R42+0x4], R13 ;  /* 0x0000040d2a007388 */ /* 0x0007e80000000800 */
[----:B------:R4:W-:Y:S04]  /*0470*/  STS [R42+0x8], R14 ;  /* 0x0000080e2a007388 */ /* 0x0009e80000000800 */
[----:B------:R-:W-:Y:S01]  /*0480*/  STS [R42+0xc], R15 ;  /* 0x00000c0f2a007388 */ /* 0x000fe20000000800 */
[----:B---3--:R-:W3:Y:S08]  /*0490*/  LDC.64 R12, c[0x0][0x230] ;  /* 0x00008c00ff0c7b82 */ /* 0x008ef00000000a00 */
[----:B------:R-:W-:Y:S01]  /*04a0*/  BAR.SYNC.DEFER_BLOCKING 0x0 ;  /* 0x0000000000007b1d */ /* 0x000fe20000010000 */
[----:B----4-:R-:W-:-:S05]  /*04b0*/  IMAD.MOV.U32 R14, RZ, RZ, RZ ;  /* 0x000000ffff0e7224 */ /* 0x010fca00078e00ff */
[----:B------:R-:W4:Y:S04]  /*04c0*/  LDS R30, [R40] ;  /* 0x00000000281e7984 */ /* 0x000f280000000800 */
[----:B------:R-:W5:Y:S04]  /*04d0*/  LDS R29, [R40+0x404] ;  /* 0x00040400281d7984 */ /* 0x000f680000000800 */
[----:B------:R-:W0:Y:S04]  /*04e0*/  LDS R32, [R40+0x808] ;  /* 0x0008080028207984 */ /* 0x000e280000000800 */
[----:B------:R-:W0:Y:S01]  /*04f0*/  LDS R31, [R40+0xc0c] ;  /* 0x000c0c00281f7984 */ /* 0x000e220000000800 */
[----:B------:R-:W-:Y:S06]  /*0500*/  BAR.SYNC.DEFER_BLOCKING 0x0 ;  /* 0x0000000000007b1d */ /* 0x000fec0000010000 */
[----:B------:R-:W-:Y:S04]  /*0510*/  STS [R45], R16 ;  /* 0x000000102d007388 */ /* 0x000fe80000000800 */
[----:B------:R0:W-:Y:S04]  /*0520*/  STS [R42+0x4], R17 ;  /* 0x000004112a007388 */ /* 0x0001e80000000800 */
[----:B------:R-:W-:Y:S04]  /*0530*/  STS [R42+0x8], R18 ;  /* 0x000008122a007388 */ /* 0x000fe80000000800 */
[----:B------:R-:W-:Y:S01]  /*0540*/  STS [R42+0xc], R19 ;  /* 0x00000c132a007388 */ /* 0x000fe20000000800 */
[----:B------:R-:W-:Y:S06]  /*0550*/  BAR.SYNC.DEFER_BLOCKING 0x0 ;  /* 0x0000000000007b1d */ /* 0x000fec0000010000 */
[----:B------:R-:W1:Y:S04]  /*0560*/  LDS R37, [R40] ;  /* 0x0000000028257984 */ /* 0x000e680000000800 */
[----:B------:R-:W1:Y:S04]  /*0570*/  LDS R34, [R40+0x404] ;  /* 0x0004040028227984 */ /* 0x000e680000000800 */
[----:B------:R-:W1:Y:S04]  /*0580*/  LDS R35, [R40+0x808] ;  /* 0x0008080028237984 */ /* 0x000e680000000800 */
[----:B------:R-:W1:Y:S01]  /*0590*/  LDS R36, [R40+0xc0c] ;  /* 0x000c0c0028247984 */ /* 0x000e620000000800 */
[----:B------:R-:W-:Y:S06]  /*05a0*/  BAR.SYNC.DEFER_BLOCKING 0x0 ;  /* 0x0000000000007b1d */ /* 0x000fec0000010000 */
[----:B------:R-:W-:Y:S04]  /*05b0*/  STS [R45], R20 ;  /* 0x000000142d007388 */ /* 0x000fe80000000800 */
[----:B------:R2:W-:Y:S04]  /*05c0*/  STS [R42+0x4], R21 ;  /* 0x000004152a007388 */ /* 0x0005e80000000800 */
[----:B------:R-:W-:Y:S04]  /*05d0*/  STS [R42+0x8], R22 ;  /* 0x000008162a007388 */ /* 0x000fe80000000800 */
[----:B------:R1:W-:Y:S01]  /*05e0*/  STS [R42+0xc], R23 ;  /* 0x00000c172a007388 */ /* 0x0003e20000000800 */
[C---:B0-----:R-:W-:Y:S01]  /*05f0*/  IMAD.WIDE R16, R43.reuse, 0x4, R10 ;  /* 0x000000042b107825 */ /* 0x041fe200078e020a */
[----:B------:R-:W-:Y:S01]  /*0600*/  CS2R R38, SRZ ;  /* 0x0000000000267805 */ /* 0x000fe2000001ff00 */
[----:B------:R-:W0:Y:S08]  /*0610*/  LDC.64 R10, c[0x0][0x228] ;  /* 0x00008a00ff0a7b82 */ /* 0x000e300000000a00 */
[----:B------:R-:W-:Y:S01]  /*0620*/  BAR.SYNC.DEFER_BLOCKING 0x0 ;  /* 0x0000000000007b1d */ /* 0x000fe20000010000 */
[----:B---3--:R-:W-:-:S07]  /*0630*/  IMAD.WIDE R12, R43, 0x4, R12 ;  /* 0x000000042b0c7825 */ /* 0x008fce00078e020c */
[----:B--2---:R-:W2:Y:S01]  /*0640*/  LDC.64 R20, c[0x0][0x238] ;  /* 0x00008e00ff147b82 */ /* 0x004ea20000000a00 */
[----:B------:R-:W3:Y:S04]  /*0650*/  @!P4 LDG.E.EL R14, desc[UR6][R8.64] ;  /* 0x00000006080ec981 */ /* 0x000ee8000c2e1900 */
[----:B------:R0:W4:Y:S02]  /*0660*/  @!P4 LDG.E.EL R41, desc[UR6][R16.64] ;  /* 0x000000061029c981 */ /* 0x000124000c2e1900 */
[----:B0-----:R-:W-:Y:S02]  /*0670*/  IMAD.WIDE R10, R43, 0x4, R10 ;  /* 0x000000042b0a7825 */ /* 0x001fe400078e020a */
[----:B------:R-:W4:Y:S04]  /*0680*/  @!P4 LDG.E.EL R39, desc[UR6][R12.64] ;  /* 0x000000060c27c981 */ /* 0x000f28000c2e1900 */
[----:B------:R0:W4:Y:S01]  /*0690*/  @!P4 LDG.E.EL R38, desc[UR6][R10.64] ;  /* 0x000000060a26c981 */ /* 0x000122000c2e1900 */
[----:B--2---:R-:W-:-:S03]  /*06a0*/  IMAD.WIDE R18, R33, 0x4, R20 ;  /* 0x0000000421127825 */ /* 0x004fc600078e0214 */
[----:B------:R-:W2:Y:S04]  /*06b0*/  LDS R42, [R40] ;  /* 0x00000000282a7984 */ /* 0x000ea80000000800 */
[----:B------:R-:W2:Y:S04]  /*06c0*/  LDS R33, [R40+0x404] ;  /* 0x0004040028217984 */ /* 0x000ea80000000800 */
[----:B------:R-:W2:Y:S04]  /*06d0*/  LDS R44, [R40+0x808] ;  /* 0x00080800282c7984 */ /* 0x000ea80000000800 */
[----:B------:R-:W2:Y:S01]  /*06e0*/  LDS R43, [R40+0xc0c] ;  /* 0x000c0c00282b7984 */ /* 0x000ea20000000800 */
[----:B------:R-:W-:Y:S01]  /*06f0*/  IMAD.MOV.U32 R16, RZ, RZ, 0x3e800000 ;  /* 0x3e800000ff107424 */ /* 0x000fe200078e00ff */
[----:B------:R-:W-:-:S02]  /*0700*/  CS2R R8, SRZ ;  /* 0x0000000000087805 */ /* 0x000fc4000001ff00 */
[----:B0-----:R-:W-:Y:S02]  /*0710*/  CS2R R10, SRZ ;  /* 0x00000000000a7805 */ /* 0x001fe4000001ff00 */
[----:B------:R-:W-:Y:S01]  /*0720*/  CS2R R12, SRZ ;  /* 0x00000000000c7805 */ /* 0x000fe2000001ff00 */
[----:B-1----:R-:W-:-:S03]  /*0730*/  IMAD.WIDE R22, R28, 0x4, R20 ;  /* 0x000000041c167825 */ /* 0x002fc600078e0214 */
[----:B------:R0:W2:Y:S02]  /*0740*/  @P3 LDG.E.EL.128 R8, desc[UR6][R18.64] ;  /* 0x0000000612083981 */ /* 0x0000a4000c2e1d00 */
[----:B0-----:R-:W-:Y:S01]  /*0750*/  CS2R R18, SRZ ;  /* 0x0000000000127805 */ /* 0x001fe2000001ff00 */
[----:B---3--:R-:W-:-:S04]  /*0760*/  FADD R14, R14, 9.9999997473787516356e-06 ;  /* 0x3727c5ac0e0e7421 */ /* 0x008fc80000000000 */
[----:B------:R-:W0:Y:S02]  /*0770*/  MUFU.SQRT R45, R14 ;  /* 0x0000000e002d7308 */ /* 0x000e240000002000 */
[C---:B0-----:R-:W-:Y:S02]  /*0780*/  FSETP.GT.AND P4, PT, R45.reuse, 8.50705917302346158658e+37, PT ;  /* 0x7e8000002d00780b */ /* 0x041fe40003f84000 */
[----:B------:R-:W-:-:S11]  /*0790*/  FSETP.GEU.AND P5, PT, R45, 1.175494350822287508e-38, PT ;  /* 0x008000002d00780b */ /* 0x000fd60003fae000 */
[----:B------:R-:W-:-:S04]  /*07a0*/  @P4 FMUL R45, R45, 0.25 ;  /* 0x3e8000002d2d4820 */ /* 0x000fc80000400000 */
[----:B------:R-:W-:-:S06]  /*07b0*/  @!P5 FMUL R45, R45, 16777216 ;  /* 0x4b8000002d2dd820 */ /* 0x000fcc0000400000 */
[----:B------:R-:W0:Y:S01]  /*07c0*/  MUFU.RCP R45, R45 ;  /* 0x0000002d002d7308 */ /* 0x000e220000001000 */
[----:B------:R-:W-:Y:S02]  /*07d0*/  FSEL R16, R16, 1, P4 ;  /* 0x3f80000010107808 */ /* 0x000fe40002000000 */
[----:B------:R-:W-:-:S03]  /*07e0*/  CS2R R14, SRZ ;  /* 0x00000000000e7805 */ /* 0x000fc6000001ff00 */
[----:B------:R-:W-:-:S03]  /*07f0*/  @!P5 FMUL R16, R16, 16777216 ;  /* 0x4b8000001010d820 */ /* 0x000fc60000400000 */
[----:B------:R1:W3:Y:S01]  /*0800*/  @P2 LDG.E.EL.128 R12, desc[UR6][R22.64] ;  /* 0x00000006160c2981 */ /* 0x0002e2000c2e1d00 */
[----:B----4-:R-:W-:Y:S01]  /*0810*/  FADD R27, R27, -R41 ;  /* 0x800000291b1b7221 */ /* 0x010fe20000000000 */
[----:B0-----:R-:W-:Y:S01]  /*0820*/  FMUL R28, R45, R16 ;  /* 0x000000102d1c7220 */ /* 0x001fe20000400000 */
[----:B------:R-:W-:Y:S01]  /*0830*/  CS2R R16, SRZ ;  /* 0x0000000000107805 */ /* 0x000fe2000001ff00 */
[----:B-1----:R-:W-:-:S04]  /*0840*/  IMAD.WIDE R22, R5, 0x4, R20 ;  /* 0x0000000405167825 */ /* 0x002fc800078e0214 */
[--C-:B------:R-:W-:Y:S01]  /*0850*/  FADD R5, R24, -R41.reuse ;  /* 0x8000002918057221 */ /* 0x100fe20000000000 */
[--C-:B------:R-:W-:Y:S01]  /*0860*/  FADD R45, R26, -R41.reuse ;  /* 0x800000291a2d7221 */ /* 0x100fe20000000000 */
[--C-:B------:R-:W-:Y:S01]  /*0870*/  FADD R25, R25, -R41.reuse ;  /* 0x8000002919197221 */ /* 0x100fe20000000000 */
[--C-:B------:R-:W-:Y:S01]  /*0880*/  FADD R30, R30, -R41.reuse ;  /* 0x800000291e1e7221 */ /* 0x100fe20000000000 */
[--C-:B-----5:R-:W-:Y:S01]  /*0890*/  FADD R29, R29, -R41.reuse ;  /* 0x800000291d1d7221 */ /* 0x120fe20000000000 */
[--C-:B------:R-:W-:Y:S01]  /*08a0*/  FADD R32, R32, -R41.reuse ;  /* 0x8000002920207221 */ /* 0x100fe20000000000 */
[--C-:B------:R-:W-:Y:S01]  /*08b0*/  FADD R31, R31, -R41.reuse ;  /* 0x800000291f1f7221 */ /* 0x100fe20000000000 */
[--C-:B------:R-:W-:Y:S01]  /*08c0*/  FADD R37, R37, -R41.reuse ;  /* 0x8000002925257221 */ /* 0x100fe20000000000 */
[--C-:B------:R-:W-:Y:S01]  /*08d0*/  FADD R34, R34, -R41.reuse ;  /* 0x8000002922227221 */ /* 0x100fe20000000000 */
[--C-:B------:R-:W-:Y:S01]  /*08e0*/  FADD R35, R35, -R41.reuse ;  /* 0x8000002923237221 */ /* 0x100fe20000000000 */
[--C-:B------:R-:W-:Y:S01]  /*08f0*/  FADD R36, R36, -R41.reuse ;  /* 0x8000002924247221 */ /* 0x100fe20000000000 */
[--C-:B--2---:R-:W-:Y:S01]  /*0900*/  FADD R42, R42, -R41.reuse ;  /* 0x800000292a2a7221 */ /* 0x104fe20000000000 */
[--C-:B------:R-:W-:Y:S01]  /*0910*/  FADD R33, R33, -R41.reuse ;  /* 0x8000002921217221 */ /* 0x100fe20000000000 */
[--C-:B------:R-:W-:Y:S01]  /*0920*/  FADD R44, R44, -R41.reuse ;  /* 0x800000292c2c7221 */ /* 0x100fe20000000000 */
[----:B------:R-:W-:Y:S01]  /*0930*/  FADD R43, R43, -R41 ;  /* 0x800000292b2b7221 */ /* 0x000fe20000000000 */
[----:B------:R0:W2:Y:S01]  /*0940*/  @P1 LDG.E.EL.128 R16, desc[UR6][R22.64] ;  /* 0x0000000616101981 */ /* 0x0000a2000c2e1d00 */
[----:B------:R-:W-:Y:S01]  /*0950*/  IMAD.WIDE R40, R6, 0x4, R20 ;  /* 0x0000000406287825 */ /* 0x000fe200078e0214 */
[----:B------:R-:W-:-:S02]  /*0960*/  CS2R R20, SRZ ;  /* 0x0000000000147805 */ /* 0x000fc4000001ff00 */
[----:B0-----:R-:W-:-:S06]  /*0970*/  CS2R R22, SRZ ;  /* 0x0000000000167805 */ /* 0x001fcc000001ff00 */
[----:B------:R0:W4:Y:S01]  /*0980*/  @P0 LDG.E.EL.128 R20, desc[UR6][R40.64] ;  /* 0x0000000628140981 */ /* 0x000122000c2e1d00 */
[C---:B------:R-:W-:Y:S01]  /*0990*/  FMUL R25, R28.reuse, R25 ;  /* 0x000000191c197220 */ /* 0x040fe20000400000 */
[C---:B------:R-:W-:Y:S01]  /*09a0*/  FMUL R27, R28.reuse, R27 ;  /* 0x0000001b1c1b7220 */ /* 0x040fe20000400000 */
[C---:B------:R-:W-:Y:S01]  /*09b0*/  FMUL R5, R28.reuse, R5 ;  /* 0x000000051c057220 */ /* 0x040fe20000400000 */
[C---:B------:R-:W-:Y:S01]  /*09c0*/  FMUL R36, R28.reuse, R36 ;  /* 0x000000241c247220 */ /* 0x040fe20000400000 */
[C---:B------:R-:W-:Y:S01]  /*09d0*/  FMUL R6, R28.reuse, R35 ;  /* 0x000000231c067220 */ /* 0x040fe20000400000 */
[C---:B------:R-:W-:Y:S01]  /*09e0*/  FMUL R34, R28.reuse, R34 ;  /* 0x000000221c227220 */ /* 0x040fe20000400000 */
[C---:B------:R-:W-:Y:S01]  /*09f0*/  FMUL R24, R28.reuse, R37 ;  /* 0x000000251c187220 */ /* 0x040fe20000400000 */
[C---:B------:R-:W-:Y:S01]  /*0a00*/  FMUL R26, R28.reuse, R31 ;  /* 0x0000001f1c1a7220 */ /* 0x040fe20000400000 */
[C---:B0-----:R-:W-:Y:S01]  /*0a10*/  FMUL R40, R28.reuse, R45 ;  /* 0x0000002d1c287220 */ /* 0x041fe20000400000 */
[C---:B------:R-:W-:Y:S01]  /*0a20*/  FMUL R32, R28.reuse, R32 ;  /* 0x000000201c207220 */ /* 0x040fe20000400000 */
[C---:B------:R-:W-:Y:S01]  /*0a30*/  FMUL R29, R28.reuse, R29 ;  /* 0x0000001d1c1d7220 */ /* 0x040fe20000400000 */
[C---:B------:R-:W-:Y:S01]  /*0a40*/  FMUL R30, R28.reuse, R30 ;  /* 0x0000001e1c1e7220 */ /* 0x040fe20000400000 */
[C---:B------:R-:W-:Y:S01]  /*0a50*/  FMUL R42, R28.reuse, R42 ;  /* 0x0000002a1c2a7220 */ /* 0x040fe20000400000 */
[C---:B------:R-:W-:Y:S01]  /*0a60*/  FMUL R33, R28.reuse, R33 ;  /* 0x000000211c217220 */ /* 0x040fe20000400000 */
[C---:B------:R-:W-:Y:S01]  /*0a70*/  FMUL R44, R28.reuse, R44 ;  /* 0x0000002c1c2c7220 */ /* 0x040fe20000400000 */
[----:B------:R-:W-:Y:S01]  /*0a80*/  FMUL R43, R28, R43 ;  /* 0x0000002b1c2b7220 */ /* 0x000fe20000400000 */
[----:B------:R-:W-:Y:S01]  /*0a90*/  SHF.R.U32.HI R28, RZ, 0x8, R0 ;  /* 0x00000008ff1c7819 */ /* 0x000fe20000011600 */
[-CC-:B------:R-:W-:Y:S01]  /*0aa0*/  FFMA R5, R5, R38.reuse, R39.reuse ;  /* 0x0000002605057223 */ /* 0x180fe20000000027 */
[-CC-:B------:R-:W-:Y:S01]  /*0ab0*/  FFMA R40, R40, R38.reuse, R39.reuse ;  /* 0x0000002628287223 */ /* 0x180fe20000000027 */
[-CC-:B------:R-:W-:Y:S01]  /*0ac0*/  FFMA R27, R27, R38.reuse, R39.reuse ;  /* 0x000000261b1b7223 */ /* 0x180fe20000000027 */
[----:B------:R-:W-:Y:S01]  /*0ad0*/  FFMA R25, R25, R38, R39 ;  /* 0x0000002619197223 */ /* 0x000fe20000000027 */
[----:B------:R-:W-:-:S02]  /*0ae0*/  SGXT.U32 R28, R28, 0x2 ;  /* 0x000000021c1c781a */ /* 0x000fc40000000000 */
[----:B------:R-:W-:Y:S02]  /*0af0*/  FSETP.GT.AND P6, PT, R5, RZ, PT ;  /* 0x000000ff0500720b */ /* 0x000fe40003fc4000 */
[----:B------:R-:W-:Y:S02]  /*0b00*/  FSETP.GT.AND P3, PT, R40, RZ, PT ;  /* 0x000000ff2800720b */ /* 0x000fe40003f64000 */
[----:B------:R-:W-:Y:S02]  /*0b10*/  FSETP.GT.AND P2, PT, R27, RZ, PT ;  /* 0x000000ff1b00720b */ /* 0x000fe40003f44000 */
[----:B------:R-:W-:Y:S02]  /*0b20*/  FSETP.GT.AND P0, PT, R25, RZ, PT ;  /* 0x000000ff1900720b */ /* 0x000fe40003f04000 */
[----:B------:R-:W-:-:S04]  /*0b30*/  LEA R31, R28, UR4, 0x2 ;  /* 0x000000041c1f7c11 */ /* 0x000fc8000f8e10ff */
[----:B------:R-:W-:Y:S01]  /*0b40*/  LEA R4, R4, R31, 0x2 ;  /* 0x0000001f04047211 */ /* 0x000fe200078e10ff */
[----:B------:R-:W-:Y:S01]  /*0b50*/  BAR.SYNC.DEFER_BLOCKING 0x0 ;  /* 0x0000000000007b1d */ /* 0x000fe20000010000 */
[C---:B------:R-:W-:Y:S01]  /*0b60*/  IMAD.SHL.U32 R31, R2.reuse, 0x4, RZ ;  /* 0x00000004021f7824 */ /* 0x040fe200078e00ff */
[----:B------:R-:W-:Y:S01]  /*0b70*/  LOP3.LUT R37, R2, 0xff, RZ, 0xc0, !PT ;  /* 0x000000ff02257812 */ /* 0x000fe200078ec0ff */
[----:B------:R-:W-:Y:S01]  /*0b80*/  @!P6 FMUL R5, R5, 0.10000000149011611938 ;  /* 0x3dcccccd0505e820 */ /* 0x000fe20000400000 */
[----:B------:R-:W-:Y:S01]  /*0b90*/  @!P3 FMUL R40, R40, 0.10000000149011611938 ;  /* 0x3dcccccd2828b820 */ /* 0x000fe20000400000 */
[----:B------:R-:W-:Y:S01]  /*0ba0*/  @!P2 FMUL R27, R27, 0.10000000149011611938 ;  /* 0x3dcccccd1b1ba820 */ /* 0x000fe20000400000 */
[----:B------:R-:W-:Y:S01]  /*0bb0*/  LOP3.LUT R35, R28, 0x3fc, R31, 0xf8, !PT ;  /* 0x000003fc1c237812 */ /* 0x000fe200078ef81f */
[----:B------:R-:W-:Y:S01]  /*0bc0*/  @!P0 FMUL R25, R25, 0.10000000149011611938 ;  /* 0x3dcccccd19198820 */ /* 0x000fe20000400000 */
[----:B------:R-:W-:-:S05]  /*0bd0*/  LEA R31, R37, UR4, 0x2 ;  /* 0x00000004251f7c11 */ /* 0x000fca000f8e10ff */
[----:B------:R-:W-:Y:S04]  /*0be0*/  STS [R31], R5 ;  /* 0x000000051f007388 */ /* 0x000fe80000000800 */
[----:B------:R-:W-:Y:S04]  /*0bf0*/  STS [R31+0x404], R40 ;  /* 0x000404281f007388 */ /* 0x000fe80000000800 */
[----:B------:R-:W-:Y:S04]  /*0c00*/  STS [R31+0x808], R27 ;  /* 0x0008081b1f007388 */ /* 0x000fe80000000800 */
[----:B------:R-:W-:Y:S01]  /*0c10*/  STS [R31+0xc0c], R25 ;  /* 0x000c0c191f007388 */ /* 0x000fe20000000800 */
[----:B------:R-:W-:Y:S01]  /*0c20*/  BAR.SYNC.DEFER_BLOCKING 0x0 ;  /* 0x0000000000007b1d */ /* 0x000fe20000010000 */
[----:B------:R-:W-:Y:S01]  /*0c30*/  LEA R35, R35, UR4, 0x2 ;  /* 0x0000000423237c11 */ /* 0x000fe2000f8e10ff */
[-CC-:B------:R-:W-:Y:S01]  /*0c40*/  FFMA R30, R30, R38.reuse, R39.reuse ;  /* 0x000000261e1e7223 */ /* 0x180fe20000000027 */
[-CC-:B------:R-:W-:Y:S01]  /*0c50*/  FFMA R29, R29, R38.reuse, R39.reuse ;  /* 0x000000261d1d7223 */ /* 0x180fe20000000027 */
[-CC-:B------:R-:W-:Y:S01]  /*0c60*/  FFMA R32, R32, R38.reuse, R39.reuse ;  /* 0x0000002620207223 */ /* 0x180fe20000000027 */
[----:B------:R-:W-:-:S02]  /*0c70*/  FFMA R26, R26, R38, R39 ;  /* 0x000000261a1a7223 */ /* 0x000fc40000000027 */
[----:B------:R-:W-:Y:S02]  /*0c80*/  FSETP.GT.AND P6, PT, R30, RZ, PT ;  /* 0x000000ff1e00720b */ /* 0x000fe40003fc4000 */
[----:B------:R-:W-:Y:S02]  /*0c90*/  FSETP.GT.AND P4, PT, R32, RZ, PT ;  /* 0x000000ff2000720b */ /* 0x000fe40003f84000 */
[C---:B------:R-:W-:Y:S02]  /*0ca0*/  FSETP.GT.AND P1, PT, R26.reuse, RZ, PT ;  /* 0x000000ff1a00720b */ /* 0x040fe40003f24000 */
[C---:B------:R-:W-:Y:S01]  /*0cb0*/  FSETP.GT.AND P5, PT, R29.reuse, RZ, PT ;  /* 0x000000ff1d00720b */ /* 0x040fe20003fa4000 */
[----:B------:R-:W0:Y:S04]  /*0cc0*/  LDS R5, [R35] ;  /* 0x0000000023057984 */ /* 0x000e280000000800 */
[----:B------:R-:W1:Y:S04]  /*0cd0*/  LDS R28, [R4+0x4] ;  /* 0x00000400041c7984 */ /* 0x000e680000000800 */
[----:B------:R-:W5:Y:S04]  /*0ce0*/  LDS R25, [R4+0x8] ;  /* 0x0000080004197984 */ /* 0x000f680000000800 */
[----:B------:R-:W0:Y:S01]  /*0cf0*/  LDS R40, [R4+0xc] ;  /* 0x00000c0004287984 */ /* 0x000e220000000800 */
[----:B------:R-:W-:Y:S01]  /*0d00*/  @!P1 FMUL R26, R26, 0.10000000149011611938 ;  /* 0x3dcccccd1a1a9820 */ /* 0x000fe20000400000 */
[----:B------:R-:W-:Y:S01]  /*0d10*/  BAR.SYNC.DEFER_BLOCKING 0x0 ;  /* 0x0000000000007b1d */ /* 0x000fe20000010000 */
[----:B------:R-:W-:Y:S01]  /*0d20*/  @!P4 FMUL R32, R32, 0.10000000149011611938 ;  /* 0x3dcccccd2020c820 */ /* 0x000fe20000400000 */
[----:B------:R-:W-:Y:S01]  /*0d30*/  @!P5 FMUL R29, R29, 0.10000000149011611938 ;  /* 0x3dcccccd1d1dd820 */ /* 0x000fe20000400000 */
[----:B------:R-:W-:-:S05]  /*0d40*/  @!P6 FMUL R30, R30, 0.10000000149011611938 ;  /* 0x3dcccccd1e1ee820 */ /* 0x000fca0000400000 */
[----:B------:R-:W-:Y:S04]  /*0d50*/  STS [R31], R30 ;  /* 0x0000001e1f007388 */ /* 0x000fe80000000800 */
[----:B------:R-:W-:Y:S04]  /*0d60*/  STS [R31+0x404], R29 ;  /* 0x0004041d1f007388 */ /* 0x000fe80000000800 */
[----:B------:R-:W-:Y:S04]  /*0d70*/  STS [R31+0x808], R32 ;  /* 0x000808201f007388 */ /* 0x000fe80000000800 */
[----:B------:R-:W-:Y:S01]  /*0d80*/  STS [R31+0xc0c], R26 ;  /* 0x000c0c1a1f007388 */ /* 0x000fe20000000800 */
[----:B------:R-:W-:Y:S01]  /*0d90*/  BAR.SYNC.DEFER_BLOCKING 0x0 ;  /* 0x0000000000007b1d */ /* 0x000fe20000010000 */
[-CC-:B------:R-:W-:Y:S01]  /*0da0*/  FFMA R24, R24, R38.reuse, R39.reuse ;  /* 0x0000002618187223 */ /* 0x180fe20000000027 */
[-CC-:B------:R-:W-:Y:S01]  /*0db0*/  FFMA R34, R34, R38.reuse, R39.reuse ;  /* 0x0000002622227223 */ /* 0x180fe20000000027 */
[-CC-:B------:R-:W-:Y:S01]  /*0dc0*/  FFMA R6, R6, R38.reuse, R39.reuse ;  /* 0x0000002606067223 */ /* 0x180fe20000000027 */
[----:B------:R-:W-:-:S02]  /*0dd0*/  FFMA R36, R36, R38, R39 ;  /* 0x0000002624247223 */ /* 0x000fc40000000027 */
[----:B------:R-:W-:Y:S02]  /*0de0*/  FSETP.GT.AND P1, PT, R24, RZ, PT ;  /* 0x000000ff1800720b */ /* 0x000fe40003f24000 */
[----:B------:R-:W-:Y:S02]  /*0df0*/  FSETP.GT.AND P0, PT, R6, RZ, PT ;  /* 0x000000ff0600720b */ /* 0x000fe40003f04000 */
[----:B------:R-:W-:Y:S02]  /*0e00*/  FSETP.GT.AND P3, PT, R36, RZ, PT ;  /* 0x000000ff2400720b */ /* 0x000fe40003f64000 */
[----:B------:R-:W-:Y:S01]  /*0e10*/  FSETP.GT.AND P2, PT, R34, RZ, PT ;  /* 0x000000ff2200720b */ /* 0x000fe20003f44000 */
[----:B------:R-:W3:Y:S04]  /*0e20*/  LDS R29, [R35] ;  /* 0x00000000231d7984 */ /* 0x000ee80000000800 */
[----:B------:R-:W0:Y:S04]  /*0e30*/  LDS R30, [R4+0x4] ;  /* 0x00000400041e7984 */ /* 0x000e280000000800 */
[----:B------:R-:W0:Y:S04]  /*0e40*/  LDS R27, [R4+0x8] ;  /* 0x00000800041b7984 */ /* 0x000e280000000800 */
        /* <DEDUP_REMOVED lines=16> */
[C---:B------:R-:W-:Y:S02]  /*0f50*/  FSETP.GT.AND P5, PT, R33.reuse, RZ, PT ;  /* 0x000000ff2100720b */ /* 0x040fe40003fa4000 */
[----:B------:R-:W-:Y:S02]  /*0f60*/  FSETP.GT.AND P4, PT, R44, RZ, PT ;  /* 0x000000ff2c00720b */ /* 0x000fe40003f84000 */
[----:B------:R-:W-:Y:S01]  /*0f70*/  FSETP.GT.AND P3, PT, R38, RZ, PT ;  /* 0x000000ff2600720b */ /* 0x000fe20003f64000 */
[----:B------:R-:W2:Y:S04]  /*0f80*/  LDS R39, [R35] ;  /* 0x0000000023277984 */ /* 0x000ea80000000800 */
[----:B------:R-:W0:Y:S04]  /*0f90*/  LDS R24, [R4+0x4] ;  /* 0x0000040004187984 */ /* 0x000e280000000800 */
[----:B------:R-:W0:Y:S04]  /*0fa0*/  LDS R37, [R4+0x8] ;  /* 0x0000080004257984 */ /* 0x000e280000000800 */
[----:B------:R-:W0:Y:S01]  /*0fb0*/  LDS R6, [R4+0xc] ;  /* 0x00000c0004067984 */ /* 0x000e220000000800 */
[----:B------:R-:W-:Y:S01]  /*0fc0*/  @!P6 FMUL R42, R42, 0.10000000149011611938 ;  /* 0x3dcccccd2a2ae820 */ /* 0x000fe20000400000 */
[----:B------:R-:W-:Y:S01]  /*0fd0*/  BAR.SYNC.DEFER_BLOCKING 0x0 ;  /* 0x0000000000007b1d */ /* 0x000fe20000010000 */
[----:B------:R-:W-:Y:S01]  /*0fe0*/  @!P5 FMUL R33, R33, 0.10000000149011611938 ;  /* 0x3dcccccd2121d820 */ /* 0x000fe20000400000 */
[----:B------:R-:W-:Y:S01]  /*0ff0*/  @!P4 FMUL R44, R44, 0.10000000149011611938 ;  /* 0x3dcccccd2c2cc820 */ /* 0x000fe20000400000 */
[----:B------:R-:W-:-:S03]  /*1000*/  @!P3 FMUL R38, R38, 0.10000000149011611938 ;  /* 0x3dcccccd2626b820 */ /* 0x000fc60000400000 */
[----:B------:R-:W-:Y:S04]  /*1010*/  STS [R31], R42 ;  /* 0x0000002a1f007388 */ /* 0x000fe80000000800 */
[----:B------:R-:W-:Y:S04]  /*1020*/  STS [R31+0x404], R33 ;  /* 0x000404211f007388 */ /* 0x000fe80000000800 */
[----:B------:R-:W-:Y:S04]  /*1030*/  STS [R31+0x808], R44 ;  /* 0x0008082c1f007388 */ /* 0x000fe80000000800 */
[----:B------:R1:W-:Y:S01]  /*1040*/  STS [R31+0xc0c], R38 ;  /* 0x000c0c261f007388 */ /* 0x0003e20000000800 */
[----:B------:R-:W-:Y:S08]  /*1050*/  BAR.SYNC.DEFER_BLOCKING 0x0 ;  /* 0x0000000000007b1d */ /* 0x000ff00000010000 */
[----:B------:R-:W0:Y:S01]  /*1060*/  S2UR UR4, SR_CgaCtaId ;  /* 0x00000000000479c3 */ /* 0x000e220000008800 */
[----:B-1----:R-:W1:Y:S01]  /*1070*/  S2R R31, SR_TID.X ;  /* 0x00000000001f7919 */ /* 0x002e620000002100 */
[----:B------:R-:W4:Y:S04]  /*1080*/  LDS R43, [R35] ;  /* 0x00000000232b7984 */ /* 0x000f280000000800 */
[----:B------:R-:W1:Y:S04]  /*1090*/  LDS R32, [R4+0x4] ;  /* 0x0000040004207984 */ /* 0x000e680000000800 */
[----:B------:R-:W1:Y:S04]  /*10a0*/  LDS R41, [R4+0x8] ;  /* 0x0000080004297984 */ /* 0x000e680000000800 */
[----:B------:R0:W1:Y:S01]  /*10b0*/  LDS R34, [R4+0xc] ;  /* 0x00000c0004227984 */ /* 0x0000620000000800 */
[----:B------:R-:W-:Y:S01]  /*10c0*/  SHF.R.U32.HI R45, RZ, 0x6, R2 ;  /* 0x00000006ff2d7819 */ /* 0x000fe20000011602 */
[----:B------:R-:W-:Y:S01]  /*10d0*/  UMOV UR5, 0x400 ;  /* 0x0000040000057882 */ /* 0x000fe20000000000 */
[----:B------:R-:W-:Y:S01]  /*10e0*/  SHF.L.U32 R36, R2, 0x6, RZ ;  /* 0x0000000602247819 */ /* 0x000fe200000006ff */
[----:B0-----:R-:W-:Y:S01]  /*10f0*/  UPRMT UR4, UR4, 0x654, UR5 ;  /* 0x0000065404047896 */ /* 0x001fe20008000005 */
[----:B------:R-:W-:-:S02]  /*1100*/  SGXT.U32 R33, R45, 0x2 ;  /* 0x000000022d21781a */ /* 0x000fc40000000000 */
[----:B------:R-:W-:-:S04]  /*1110*/  LOP3.LUT R36, R36, 0xfc0, RZ, 0xc0, !PT ;  /* 0x00000fc024247812 */ /* 0x000fc800078ec0ff */
[C---:B------:R-:W-:Y:S01]  /*1120*/  LOP3.LUT R33, R36.reuse, R33, RZ, 0xfc, !PT ;  /* 0x0000002124217212 */ /* 0x040fe200078efcff */
[----:B------:R-:W-:Y:S02]  /*1130*/  VIADD R36, R36, UR4 ;  /* 0x0000000424247c36 */ /* 0x000fe40008000000 */
[----:B------:R-:W-:Y:S01]  /*1140*/  FADD R8, R5, R8 ;  /* 0x0000000805087221 */ /* 0x000fe20000000000 */
[----:B------:R-:W-:Y:S01]  /*1150*/  FADD R28, R28, R9 ;  /* 0x000000091c1c7221 */ /* 0x000fe20000000000 */
[----:B-----5:R-:W-:Y:S01]  /*1160*/  FADD R10, R25, R10 ;  /* 0x0000000a190a7221 */ /* 0x020fe20000000000 */
[----:B------:R-:W-:Y:S01]  /*1170*/  FADD R40, R40, R11 ;  /* 0x0000000b28287221 */ /* 0x000fe20000000000 */
[----:B------:R-:W-:Y:S01]  /*1180*/  LEA R33, R33, R36, 0x2 ;  /* 0x0000002421217211 */ /* 0x000fe200078e10ff */
[----:B------:R-:W-:Y:S01]  /*1190*/  BAR.SYNC.DEFER_BLOCKING 0x0 ;  /* 0x0000000000007b1d */ /* 0x000fe20000010000 */
[----:B---3--:R-:W-:Y:S01]  /*11a0*/  FADD R12, R29, R12 ;  /* 0x0000000c1d0c7221 */ /* 0x008fe20000000000 */
[----:B------:R-:W-:Y:S01]  /*11b0*/  FADD R30, R30, R13 ;  /* 0x0000000d1e1e7221 */ /* 0x000fe20000000000 */
[----:B------:R-:W-:Y:S01]  /*11c0*/  FADD R14, R27, R14 ;  /* 0x0000000e1b0e7221 */ /* 0x000fe20000000000 */
[----:B------:R-:W-:Y:S01]  /*11d0*/  FADD R26, R26, R15 ;  /* 0x0000000f1a1a7221 */ /* 0x000fe20000000000 */
[----:B--2---:R-:W-:Y:S01]  /*11e0*/  FADD R16, R39, R16 ;  /* 0x0000001027107221 */ /* 0x004fe20000000000 */
[----:B------:R-:W-:Y:S01]  /*11f0*/  FADD R24, R24, R17 ;  /* 0x0000001118187221 */ /* 0x000fe20000000000 */
[----:B------:R-:W-:Y:S01]  /*1200*/  FADD R4, R37, R18 ;  /* 0x0000001225047221 */ /* 0x000fe20000000000 */
[----:B------:R-:W-:Y:S01]  /*1210*/  FADD R6, R6, R19 ;  /* 0x0000001306067221 */ /* 0x000fe20000000000 */
[----:B----4-:R-:W-:Y:S01]  /*1220*/  FADD R20, R43, R20 ;  /* 0x000000142b147221 */ /* 0x010fe20000000000 */
[----:B-1----:R-:W-:-:S02]  /*1230*/  IMAD.SHL.U32 R18, R31, 0x4, RZ ;  /* 0x000000041f127824 */ /* 0x002fc400078e00ff */
[----:B------:R-:W-:Y:S01]  /*1240*/  FADD R32, R32, R21 ;  /* 0x0000001520207221 */ /* 0x000fe20000000000 */
[----:B------:R-:W-:Y:S01]  /*1250*/  FADD R22, R41, R22 ;  /* 0x0000001629167221 */ /* 0x000fe20000000000 */
[----:B------:R-:W-:Y:S01]  /*1260*/  FADD R34, R34, R23 ;  /* 0x0000001722227221 */ /* 0x000fe20000000000 */
[----:B------:R0:W-:Y:S01]  /*1270*/  STS [R33], R8 ;  /* 0x0000000821007388 */ /* 0x0001e20000000800 */
[----:B------:R-:W-:-:S03]  /*1280*/  LOP3.LUT R18, R18, 0x3fc, RZ, 0xc0, !PT ;  /* 0x000003fc12127812 */ /* 0x000fc600078ec0ff */
[----:B------:R-:W-:Y:S04]  /*1290*/  STS [R33+0x50], R28 ;  /* 0x0000501c21007388 */ /* 0x000fe80000000800 */
[----:B------:R-:W-:Y:S04]  /*12a0*/  STS [R33+0xa0], R10 ;  /* 0x0000a00a21007388 */ /* 0x000fe80000000800 */
[----:B------:R-:W-:Y:S04]  /*12b0*/  STS [R33+0xf0], R40 ;  /* 0x0000f02821007388 */ /* 0x000fe80000000800 */
[----:B------:R1:W-:Y:S04]  /*12c0*/  STS [R33+0x10], R12 ;  /* 0x0000100c21007388 */ /* 0x0003e80000000800 */
[----:B------:R-:W-:Y:S04]  /*12d0*/  STS [R33+0x60], R30 ;  /* 0x0000601e21007388 */ /* 0x000fe80000000800 */
[----:B------:R-:W-:Y:S04]  /*12e0*/  STS [R33+0xb0], R14 ;  /* 0x0000b00e21007388 */ /* 0x000fe80000000800 */
[----:B------:R-:W-:Y:S04]  /*12f0*/  STS [R33+0x100], R26 ;  /* 0x0001001a21007388 */ /* 0x000fe80000000800 */
[----:B------:R-:W-:Y:S04]  /*1300*/  STS [R33+0x20], R16 ;  /* 0x0000201021007388 */ /* 0x000fe80000000800 */
[----:B------:R-:W-:Y:S04]  /*1310*/  STS [R33+0x70], R24 ;  /* 0x0000701821007388 */ /* 0x000fe80000000800 */
[----:B------:R2:W-:Y:S04]  /*1320*/  STS [R33+0xc0], R4 ;  /* 0x0000c00421007388 */ /* 0x0005e80000000800 */
[----:B------:R-:W-:Y:S04]  /*1330*/  STS [R33+0x110], R6 ;  /* 0x0001100621007388 */ /* 0x000fe80000000800 */
[----:B------:R3:W-:Y:S04]  /*1340*/  STS [R33+0x30], R20 ;  /* 0x0000301421007388 */ /* 0x0007e80000000800 */
[----:B------:R-:W-:Y:S04]  /*1350*/  STS [R33+0x80], R32 ;  /* 0x0000802021007388 */ /* 0x000fe80000000800 */
[----:B------:R-:W-:Y:S04]  /*1360*/  STS [R33+0xd0], R22 ;  /* 0x0000d01621007388 */ /* 0x000fe80000000800 */
[----:B------:R-:W-:Y:S01]  /*1370*/  STS [R33+0x120], R34 ;  /* 0x0001202221007388 */ /* 0x000fe20000000800 */
[----:B------:R-:W-:-:S02]  /*1380*/  LOP3.LUT R0, R7, 0xc, R0, 0xf8, !PT ;  /* 0x0000000c07007812 */ /* 0x000fc400078ef800 */
[C---:B------:R-:W-:Y:S02]  /*1390*/  LOP3.LUT R7, R18.reuse, 0x400, RZ, 0xfc, !PT ;  /* 0x0000040012077812 */ /* 0x040fe400078efcff */
[----:B0-----:R-:W-:Y:S02]  /*13a0*/  LOP3.LUT R8, R18, 0x800, RZ, 0xfc, !PT ;  /* 0x0000080012087812 */ /* 0x001fe400078efcff */
[----:B------:R-:W-:Y:S02]  /*13b0*/  LOP3.LUT R5, R2, 0xfc, RZ, 0xc0, !PT ;  /* 0x000000fc02057812 */ /* 0x000fe400078ec0ff */
[----:B------:R-:W-:Y:S02]  /*13c0*/  LOP3.LUT R7, R7, 0x7f0, RZ, 0xc0, !PT ;  /* 0x000007f007077812 */ /* 0x000fe400078ec0ff */
[----:B------:R-:W-:Y:S02]  /*13d0*/  LOP3.LUT R8, R8, 0xbf0, RZ, 0xc0, !PT ;  /* 0x00000bf008087812 */ /* 0x000fe400078ec0ff */
[----:B------:R-:W-:-:S02]  /*13e0*/  LEA R5, R5, UR4, 0x2 ;  /* 0x0000000405057c11 */ /* 0x000fc4000f8e10ff */
[----:B------:R-:W-:Y:S01]  /*13f0*/  IADD3 R7, R7, UR4, RZ ;  /* 0x0000000407077c10 */ /* 0x000fe2000fffe0ff */
[----:B------:R-:W-:Y:S01]  /*1400*/  VIADD R9, R8, UR4 ;  /* 0x0000000408097c36 */ /* 0x000fe20008000000 */
[C---:B-1----:R-:W-:Y:S01]  /*1410*/  LEA R12, R18.reuse, R5, 0x2 ;  /* 0x00000005120c7211 */ /* 0x042fe200078e10ff */
[----:B------:R-:W-:Y:S02]  /*1420*/  BAR.SYNC.DEFER_BLOCKING 0x0 ;  /* 0x0000000000007b1d */ /* 0x000fe40000010000 */
[C---:B------:R-:W-:Y:S01]  /*1430*/  IMAD R8, R18.reuse, 0x4, R7 ;  /* 0x0000000412087824 */ /* 0x040fe200078e0207 */
[----:B--2---:R-:W-:Y:S02]  /*1440*/  LEA R4, R18, R9, 0x2 ;  /* 0x0000000912047211 */ /* 0x004fe400078e10ff */
[--C-:B------:R-:W-:Y:S02]  /*1450*/  SHF.R.S32.HI R17, RZ, 0x1f, R0.reuse ;  /* 0x0000001fff117819 */ /* 0x100fe40000011400 */
[----:B------:R-:W-:-:S02]  /*1460*/  SHF.R.S32.HI R21, RZ, 0x1f, R0 ;  /* 0x0000001fff157819 */ /* 0x000fc40000011400 */
[-C--:B------:R-:W-:Y:S02]  /*1470*/  LEA.HI R19, R17, R0.reuse, RZ, 0x4 ;  /* 0x0000000011137211 */ /* 0x080fe400078f20ff */
[----:B------:R-:W0:Y:S01]  /*1480*/  LDC.64 R16, c[0x0][0x240] ;  /* 0x00009000ff107b82 */ /* 0x000e220000000a00 */
[----:B------:R-:W-:Y:S01]  /*1490*/  SHF.R.U32.HI R2, RZ, 0x2, R2 ;  /* 0x00000002ff027819 */ /* 0x000fe20000011602 */
[----:B------:R-:W1:Y:S04]  /*14a0*/  LDS.128 R12, [R12] ;  /* 0x000000000c0c7984 */ /* 0x000e680000000c00 */
[----:B------:R-:W2:Y:S04]  /*14b0*/  LDS.128 R8, [R8+0x1000] ;  /* 0x0010000008087984 */ /* 0x000ea80000000c00 */
[----:B------:R-:W4:Y:S01]  /*14c0*/  LDS.128 R4, [R4+0x2000] ;  /* 0x0020000004047984 */ /* 0x000f220000000c00 */
[----:B------:R-:W-:-:S02]  /*14d0*/  LEA.HI R21, R21, R0, RZ, 0x4 ;  /* 0x0000000015157211 */ /* 0x000fc400078f20ff */
[----:B------:R-:W-:Y:S02]  /*14e0*/  SHF.L.U32 R19, R19, 0x9, RZ ;  /* 0x0000000913137819 */ /* 0x000fe400000006ff */
[----:B------:R-:W-:Y:S02]  /*14f0*/  SGXT.U32 R2, R2, 0x6 ;  /* 0x000000060202781a */ /* 0x000fe40000000000 */
[----:B------:R-:W-:Y:S02]  /*1500*/  LOP3.LUT R21, R21, 0xfffffff0, RZ, 0xc0, !PT ;  /* 0xfffffff015157812 */ /* 0x000fe400078ec0ff */
[----:B------:R-:W-:Y:S02]  /*1510*/  LOP3.LUT R19, R19, 0xffffe000, RZ, 0xc0, !PT ;  /* 0xffffe00013137812 */ /* 0x000fe400078ec0ff */
[----:B------:R-:W-:Y:S02]  /*1520*/  PRMT R2, R2, 0x6540, R3 ;  /* 0x0000654002027816 */ /* 0x000fe40000000003 */
[----:B------:R-:W-:-:S02]  /*1530*/  ISETP.GE.AND P0, PT, R0, 0x40, PT ;  /* 0x000000400000780c */ /* 0x000fc40003f06270 */
[----:B------:R-:W-:Y:S02]  /*1540*/  IADD3 R24, R19, R0, -R21 ;  /* 0x0000000013187210 */ /* 0x000fe40007ffe815 */
[----:B------:R-:W-:Y:S02]  /*1550*/  LOP3.LUT R0, R18, 0xc00, RZ, 0xfc, !PT ;  /* 0x00000c0012007812 */ /* 0x000fe400078efcff */
[C---:B------:R-:W-:Y:S02]  /*1560*/  LOP3.LUT R19, R2.reuse, 0x40, RZ, 0xfc, !PT ;  /* 0x0000004002137812 */ /* 0x040fe400078efcff */
[----:B------:R-:W-:Y:S02]  /*1570*/  LOP3.LUT R3, R2, 0x80, RZ, 0xfc, !PT ;  /* 0x0000008002037812 */ /* 0x000fe400078efcff */
[----:B---3--:R-:W-:Y:S02]  /*1580*/  LOP3.LUT R20, R0, 0xff0, RZ, 0xc0, !PT ;  /* 0x00000ff000147812 */ /* 0x008fe400078ec0ff */
[----:B------:R-:W-:-:S02]  /*1590*/  LOP3.LUT R0, R2, 0xc0, RZ, 0xfc, !PT ;  /* 0x000000c002007812 */ /* 0x000fc400078efcff */
[C---:B------:R-:W-:Y:S02]  /*15a0*/  ISETP.LT.AND P3, PT, R2.reuse, 0x200, !P0 ;  /* 0x000002000200780c */ /* 0x040fe40004761270 */
[----:B------:R-:W-:Y:S02]  /*15b0*/  ISETP.LT.AND P2, PT, R19, 0x200, !P0 ;  /* 0x000002001300780c */ /* 0x000fe40004741270 */
[----:B------:R-:W-:Y:S01]  /*15c0*/  ISETP.LT.AND P1, PT, R3, 0x200, !P0 ;  /* 0x000002000300780c */ /* 0x000fe20004721270 */
[----:B------:R-:W-:Y:S01]  /*15d0*/  IMAD R21, R2, 0x10, R24 ;  /* 0x0000001002157824 */ /* 0x000fe200078e0218 */
[----:B------:R-:W-:Y:S02]  /*15e0*/  ISETP.LT.AND P0, PT, R0, 0x200, !P0 ;  /* 0x000002000000780c */ /* 0x000fe40004701270 */
[-C--:B------:R-:W-:Y:S02]  /*15f0*/  LEA R19, R19, R24.reuse, 0x4 ;  /* 0x0000001813137211 */ /* 0x080fe400078e20ff */
[----:B------:R-:W-:Y:S01]  /*1600*/  LEA R23, R3, R24, 0x4 ;  /* 0x0000001803177211 */ /* 0x000fe200078e20ff */
[----:B------:R-:W-:-:S02]  /*1610*/  VIADD R25, R20, UR4 ;  /* 0x0000000414197c36 */ /* 0x000fc40008000000 */
[----:B0-----:R-:W-:-:S04]  /*1620*/  IMAD.WIDE R2, R21, 0x4, R16 ;  /* 0x0000000415027825 */ /* 0x001fc800078e0210 */
[--C-:B------:R-:W-:Y:S01]  /*1630*/  IMAD.WIDE R20, R19, 0x4, R16.reuse ;  /* 0x0000000413147825 */ /* 0x100fe200078e0210 */
[----:B-1----:R0:W-:Y:S03]  /*1640*/  @P3 STG.E.128 desc[UR6][R2.64], R12 ;  /* 0x0000000c02003986 */ /* 0x0021e6000c101d06 */
[----:B------:R-:W-:Y:S01]  /*1650*/  IMAD.WIDE R22, R23, 0x4, R16 ;  /* 0x0000000417167825 */ /* 0x000fe200078e0210 */
[----:B--2---:R0:W-:Y:S01]  /*1660*/  @P2 STG.E.128 desc[UR6][R20.64], R8 ;  /* 0x0000000814002986 */ /* 0x0041e2000c101d06 */
[----:B------:R-:W-:-:S03]  /*1670*/  LEA R25, R18, R25, 0x2 ;  /* 0x0000001912197211 */ /* 0x000fc600078e10ff */
[----:B----4-:R0:W-:Y:S02]  /*1680*/  @P1 STG.E.128 desc[UR6][R22.64], R4 ;  /* 0x0000000416001986 */ /* 0x0101e4000c101d06 */
[----:B0-----:R-:W-:Y:S05]  /*1690*/  @!P0 EXIT ;  /* 0x000000000000894d */ /* 0x001fea0003800000 */
[----:B0-----:R-:W0:Y:S01]  /*16a0*/  LDS.128 R4, [R25+0x3000] ;  /* 0x0030000019047984 */ /* 0x001e220000000c00 */
[----:B------:R-:W-:-:S05]  /*16b0*/  LEA R3, R0, R24, 0x4 ;  /* 0x0000001800037211 */ /* 0x000fca00078e20ff */
[----:B------:R-:W-:-:S05]  /*16c0*/  IMAD.WIDE R16, R3, 0x4, R16 ;  /* 0x0000000403107825 */ /* 0x000fca00078e0210 */
[----:B0-----:R-:W-:Y:S01]  /*16d0*/  STG.E.128 desc[UR6][R16.64], R4 ;  /* 0x0000000410007986 */ /* 0x001fe2000c101d06 */
[----:B------:R-:W-:Y:S05]  /*16e0*/  EXIT ;  /* 0x000000000000794d */ /* 0x000fea0003800000 */
.L_x_0:
[----:B------:R-:W-:-:S00]  /*16f0*/  BRA `(.L_x_0) ;  /* 0xfffffffc00fc7947 */ /* 0x000fc0000383ffff */
[----:B------:R-:W-:-:S00]  /*1700*/  NOP ;  /* 0x0000000000007918 */ /* 0x000fc00000000000 */
[----:B------:R-:W-:-:S00]  /*1710*/  NOP ;  /* 0x0000000000007918 */ /* 0x000fc00000000000 */
[----:B------:R-:W-:-:S00]  /*1720*/  NOP ;  /* 0x0000000000007918 */ /* 0x000fc00000000000 */
[----:B------:R-:W-:-:S00]  /*1730*/  NOP ;  /* 0x0000000000007918 */ /* 0x000fc00000000000 */
[----:B------:R-:W-:-:S00]  /*1740*/  NOP ;  /* 0x0000000000007918 */ /* 0x000fc00000000000 */
[----:B------:R-:W-:-:S00]  /*1750*/  NOP ;  /* 0x0000000000007918 */ /* 0x000fc00000000000 */
[----:B------:R-:W-:-:S00]  /*1760*/  NOP ;  /* 0x0000000000007918 */ /* 0x000fc00000000000 */
[----:B------:R-:W-:-:S00]  /*1770*/  NOP ;  /* 0x0000000000007918 */ /* 0x000fc00000000000 */
.L_x_1:


//--------------------- .nv.global.init           --------------------------
	.section	.nv.global.init,"aw",@progbits
.nv.global.init:
	.type		_$_str,@object
	.size		_$_str,(_$_str_$_2 - _$_str)
_$_str:
        /*0000*/ 	.byte	0x5f, 0x5f, 0x43, 0x55, 0x44, 0x41, 0x5f, 0x46, 0x54, 0x5a, 0x00
	.type		_$_str_$_2,@object
	.size		_$_str_$_2,(.L_1 - _$_str_$_2)
_$_str_$_2:
        /*000b*/ 	.byte	0x5f, 0x5f, 0x43, 0x55, 0x44, 0x41, 0x5f, 0x50, 0x52, 0x45, 0x43, 0x5f, 0x53, 0x51, 0x52, 0x54
        /*001b*/ 	.byte	0x00
.L_1:


//--------------------- .nv.shared.triton_poi_fused__native_batch_norm_legit_no_training_add_leaky_relu_22 --------------------------
	.section	.nv.shared.triton_poi_fused__native_batch_norm_legit_no_training_add_leaky_relu_22,"aw",@nobits
	.sectionflags	@""
	.align	16
	.zero		1024


//--------------------- .nv.constant0.triton_poi_fused__native_batch_norm_legit_no_training_add_leaky_relu_22 --------------------------
	.section	.nv.constant0.triton_poi_fused__native_batch_norm_legit_no_training_add_leaky_relu_22,"a",@progbits
	.sectionflags	@""
	.align	4
.nv.constant0.triton_poi_fused__native_batch_norm_legit_no_training_add_leaky_relu_22:
	.zero		592
